//
// Generated by NVIDIA NVVM Compiler
//
// Compiler Build ID: CL-36424714
// Cuda compilation tools, release 13.0, V13.0.88
// Based on NVVM 20.0.0
//

.version 9.0
.target sm_100
.address_size 64

	// .globl	_Z13adaptN_kernelPfS_S_S_ii
// _ZZ13adaptN_kernelPfS_S_S_iiE4temp has been demoted
// _ZZ13adaptN_kernelPfS_S_S_iiE1e has been demoted

.visible .entry _Z13adaptN_kernelPfS_S_S_ii(
	.param .u64 .ptr .align 1 _Z13adaptN_kernelPfS_S_S_ii_param_0,
	.param .u64 .ptr .align 1 _Z13adaptN_kernelPfS_S_S_ii_param_1,
	.param .u64 .ptr .align 1 _Z13adaptN_kernelPfS_S_S_ii_param_2,
	.param .u64 .ptr .align 1 _Z13adaptN_kernelPfS_S_S_ii_param_3,
	.param .u32 _Z13adaptN_kernelPfS_S_S_ii_param_4,
	.param .u32 _Z13adaptN_kernelPfS_S_S_ii_param_5
)
{
	.reg .pred 	%p<16>;
	.reg .b32 	%r<45>;
	.reg .b32 	%f<94>;
	.reg .b64 	%rd<16>;
	.reg .b64 	%fd<6>;
	// demoted variable
	.shared .align 4 .b8 _ZZ13adaptN_kernelPfS_S_S_iiE4temp[4096];
	// demoted variable
	.shared .align 4 .f32 _ZZ13adaptN_kernelPfS_S_S_iiE1e;
	ld.param.u64 	%rd6, [_Z13adaptN_kernelPfS_S_S_ii_param_0];
	ld.param.u64 	%rd7, [_Z13adaptN_kernelPfS_S_S_ii_param_1];
	ld.param.u64 	%rd8, [_Z13adaptN_kernelPfS_S_S_ii_param_2];
	ld.param.u64 	%rd9, [_Z13adaptN_kernelPfS_S_S_ii_param_3];
	ld.param.u32 	%r22, [_Z13adaptN_kernelPfS_S_S_ii_param_4];
	ld.param.u32 	%r23, [_Z13adaptN_kernelPfS_S_S_ii_param_5];
	mov.u32 	%r1, %tid.x;
	setp.gt.u32 	%p1, %r1, 63;
	setp.lt.s32 	%p2, %r23, 1;
	or.pred  	%p3, %p1, %p2;
	@%p3 bra 	$L__BB0_19;
	cvta.to.global.u64 	%rd10, %rd8;
	mul.wide.u32 	%rd11, %r1, 4;
	add.s64 	%rd1, %rd10, %rd11;
	shl.b32 	%r25, %r1, 2;
	mov.u32 	%r26, _ZZ13adaptN_kernelPfS_S_S_iiE4temp;
	add.s32 	%r2, %r26, %r25;
	and.b32  	%r3, %r22, 15;
	add.s32 	%r4, %r3, -1;
	and.b32  	%r5, %r22, 7;
	add.s32 	%r6, %r5, -1;
	and.b32  	%r7, %r22, 2147483632;
	and.b32  	%r8, %r22, 3;
	neg.s32 	%r9, %r7;
	cvta.to.global.u64 	%rd2, %rd6;
	cvta.to.global.u64 	%rd3, %rd9;
	cvta.to.global.u64 	%rd4, %rd7;
	mov.b32 	%r39, 0;
$L__BB0_2:
	setp.ne.s32 	%p4, %r1, 0;
	bar.sync 	0;
	ld.global.f32 	%f15, [%rd1];
	add.s32 	%r27, %r39, %r1;
	mul.wide.u32 	%rd12, %r27, 4;
	add.s64 	%rd5, %rd2, %rd12;
	ld.global.f32 	%f16, [%rd5];
	mul.f32 	%f17, %f15, %f16;
	st.shared.f32 	[%r2], %f17;
	bar.sync 	0;
	@%p4 bra 	$L__BB0_18;
	setp.lt.s32 	%p5, %r22, 1;
	mov.f32 	%f93, 0f00000000;
	@%p5 bra 	$L__BB0_17;
	setp.lt.u32 	%p6, %r22, 16;
	mov.f32 	%f93, 0f00000000;
	mov.b32 	%r43, 0;
	@%p6 bra 	$L__BB0_7;
	add.s32 	%r40, %r26, 32;
	mov.f32 	%f93, 0f00000000;
	mov.u32 	%r41, %r9;
$L__BB0_6:
	.pragma "nounroll";
	ld.shared.f32 	%f22, [%r40+-32];
	add.f32 	%f23, %f93, %f22;
	ld.shared.f32 	%f24, [%r40+-28];
	add.f32 	%f25, %f23, %f24;
	ld.shared.f32 	%f26, [%r40+-24];
	add.f32 	%f27, %f25, %f26;
	ld.shared.f32 	%f28, [%r40+-20];
	add.f32 	%f29, %f27, %f28;
	ld.shared.f32 	%f30, [%r40+-16];
	add.f32 	%f31, %f29, %f30;
	ld.shared.f32 	%f32, [%r40+-12];
	add.f32 	%f33, %f31, %f32;
	ld.shared.f32 	%f34, [%r40+-8];
	add.f32 	%f35, %f33, %f34;
	ld.shared.f32 	%f36, [%r40+-4];
	add.f32 	%f37, %f35, %f36;
	ld.shared.f32 	%f38, [%r40];
	add.f32 	%f39, %f37, %f38;
	ld.shared.f32 	%f40, [%r40+4];
	add.f32 	%f41, %f39, %f40;
	ld.shared.f32 	%f42, [%r40+8];
	add.f32 	%f43, %f41, %f42;
	ld.shared.f32 	%f44, [%r40+12];
	add.f32 	%f45, %f43, %f44;
	ld.shared.f32 	%f46, [%r40+16];
	add.f32 	%f47, %f45, %f46;
	ld.shared.f32 	%f48, [%r40+20];
	add.f32 	%f49, %f47, %f48;
	ld.shared.f32 	%f50, [%r40+24];
	add.f32 	%f51, %f49, %f50;
	ld.shared.f32 	%f52, [%r40+28];
	add.f32 	%f93, %f51, %f52;
	add.s32 	%r41, %r41, 16;
	add.s32 	%r40, %r40, 64;
	setp.ne.s32 	%p7, %r41, 0;
	mov.u32 	%r43, %r7;
	@%p7 bra 	$L__BB0_6;
$L__BB0_7:
	setp.eq.s32 	%p8, %r3, 0;
	@%p8 bra 	$L__BB0_17;
	setp.lt.u32 	%p9, %r4, 7;
	@%p9 bra 	$L__BB0_10;
	shl.b32 	%r31, %r43, 2;
	add.s32 	%r33, %r26, %r31;
	ld.shared.f32 	%f54, [%r33];
	add.f32 	%f55, %f93, %f54;
	ld.shared.f32 	%f56, [%r33+4];
	add.f32 	%f57, %f55, %f56;
	ld.shared.f32 	%f58, [%r33+8];
	add.f32 	%f59, %f57, %f58;
	ld.shared.f32 	%f60, [%r33+12];
	add.f32 	%f61, %f59, %f60;
	ld.shared.f32 	%f62, [%r33+16];
	add.f32 	%f63, %f61, %f62;
	ld.shared.f32 	%f64, [%r33+20];
	add.f32 	%f65, %f63, %f64;
	ld.shared.f32 	%f66, [%r33+24];
	add.f32 	%f67, %f65, %f66;
	ld.shared.f32 	%f68, [%r33+28];
	add.f32 	%f93, %f67, %f68;
	add.s32 	%r43, %r43, 8;
$L__BB0_10:
	setp.eq.s32 	%p10, %r5, 0;
	@%p10 bra 	$L__BB0_17;
	setp.lt.u32 	%p11, %r6, 3;
	@%p11 bra 	$L__BB0_13;
	shl.b32 	%r34, %r43, 2;
	add.s32 	%r36, %r26, %r34;
	ld.shared.f32 	%f70, [%r36];
	add.f32 	%f71, %f93, %f70;
	ld.shared.f32 	%f72, [%r36+4];
	add.f32 	%f73, %f71, %f72;
	ld.shared.f32 	%f74, [%r36+8];
	add.f32 	%f75, %f73, %f74;
	ld.shared.f32 	%f76, [%r36+12];
	add.f32 	%f93, %f75, %f76;
	add.s32 	%r43, %r43, 4;
$L__BB0_13:
	setp.eq.s32 	%p12, %r8, 0;
	@%p12 bra 	$L__BB0_17;
	setp.eq.s32 	%p13, %r8, 1;
	shl.b32 	%r37, %r43, 2;
	add.s32 	%r20, %r26, %r37;
	ld.shared.f32 	%f77, [%r20];
	add.f32 	%f93, %f93, %f77;
	@%p13 bra 	$L__BB0_17;
	setp.eq.s32 	%p14, %r8, 2;
	ld.shared.f32 	%f78, [%r20+4];
	add.f32 	%f93, %f93, %f78;
	@%p14 bra 	$L__BB0_17;
	ld.shared.f32 	%f79, [%r20+8];
	add.f32 	%f93, %f93, %f79;
$L__BB0_17:
	mul.wide.u32 	%rd13, %r39, 4;
	add.s64 	%rd14, %rd3, %rd13;
	ld.global.f32 	%f80, [%rd14];
	sub.f32 	%f81, %f93, %f80;
	st.shared.f32 	[_ZZ13adaptN_kernelPfS_S_S_iiE1e], %f81;
	add.s64 	%rd15, %rd4, %rd13;
	st.global.f32 	[%rd15], %f93;
$L__BB0_18:
	bar.sync 	0;
	ld.global.f32 	%f82, [%rd1];
	cvt.f64.f32 	%fd1, %f82;
	ld.global.f32 	%f83, [%rd5];
	cvt.f64.f32 	%fd2, %f83;
	mul.f64 	%fd3, %fd2, 0dBF0A36E2EB1C432D;
	ld.shared.f32 	%f84, [_ZZ13adaptN_kernelPfS_S_S_iiE1e];
	cvt.f64.f32 	%fd4, %f84;
	fma.rn.f64 	%fd5, %fd3, %fd4, %fd1;
	cvt.rn.f32.f64 	%f85, %fd5;
	st.global.f32 	[%rd1], %f85;
	add.s32 	%r39, %r39, 1;
	setp.ne.s32 	%p15, %r39, %r23;
	@%p15 bra 	$L__BB0_2;
$L__BB0_19:
	ret;

}


// ===== COMPILED SASS (sm_100) =====

	.target	sm_100

	.elftype	@"ET_EXEC"


//--------------------- .note.nv.tkinfo           --------------------------
	.section	.note.nv.tkinfo,"",@"SHT_NOTE"
	.sectionflags	@"SHF_NOTE_NV_TKINFO"
	.tkinfo
        /*0018*/ 	.word	0x00000002
        /*0030*/ 	.string	""
        /*0030*/ 	.string	"ptxas"
        /*0030*/ 	.string	"Cuda compilation tools, release 13.0, V13.0.88"
        /*0030*/ 	.string	"Build cuda_13.0.r13.0/compiler.36424714_0"
        /*0030*/ 	.string	"-arch sm_100 -m 64 "



//--------------------- .note.nv.cuinfo           --------------------------
	.section	.note.nv.cuinfo,"",@"SHT_NOTE"
	.sectionflags	@"SHF_NOTE_NV_CUINFO"
        /*0018*/ 	.short	0x0002
        /*001a*/ 	.short	0x0064
        /*001c*/ 	.short	0x0082
	.zero		2


//--------------------- .nv.info                  --------------------------
	.section	.nv.info,"",@"SHT_CUDA_INFO"
	.align	4


	//----- nvinfo : EIATTR_REGCOUNT
	.align		4
        /*0000*/ 	.byte	0x04, 0x2f
        /*0002*/ 	.short	(.L_1 - .L_0)
	.align		4
.L_0:
        /*0004*/ 	.word	index@(_Z13adaptN_kernelPfS_S_S_ii)
        /*0008*/ 	.word	0x0000001e


	//----- nvinfo : EIATTR_FRAME_SIZE
	.align		4
.L_1:
        /*000c*/ 	.byte	0x04, 0x11
        /*000e*/ 	.short	(.L_3 - .L_2)
	.align		4
.L_2:
        /*0010*/ 	.word	index@(_Z13adaptN_kernelPfS_S_S_ii)
        /*0014*/ 	.word	0x00000000


	//----- nvinfo : EIATTR_MIN_STACK_SIZE
	.align		4
.L_3:
        /*0018*/ 	.byte	0x04, 0x12
        /*001a*/ 	.short	(.L_5 - .L_4)
	.align		4
.L_4:
        /*001c*/ 	.word	index@(_Z13adaptN_kernelPfS_S_S_ii)
        /*0020*/ 	.word	0x00000000
.L_5:


//--------------------- .nv.compat                --------------------------
	.section	.nv.compat,"",@"SHT_CUDA_COMPAT_INFO"
	.align	4
        /*0000*/ 	.byte	0x02, 0x09, 0x00, 0x00, 0x02, 0x02, 0x01, 0x00, 0x02, 0x05, 0x05, 0x00, 0x03, 0x07, 0x01, 0x01
        /*0010*/ 	.byte	0x02, 0x03, 0x00, 0x00, 0x02, 0x06, 0x01, 0x00, 0x04, 0x0b, 0x08, 0x00, 0x01, 0x00, 0x00, 0x00
        /*0020*/ 	.byte	0x00, 0x00, 0x00, 0x00


//--------------------- .nv.info._Z13adaptN_kernelPfS_S_S_ii --------------------------
	.section	.nv.info._Z13adaptN_kernelPfS_S_S_ii,"",@"SHT_CUDA_INFO"
	.sectionflags	@""
	.align	4


	//----- nvinfo : EIATTR_CUDA_API_VERSION
	.align		4
        /*0000*/ 	.byte	0x04, 0x37
        /*0002*/ 	.short	(.L_7 - .L_6)
.L_6:
        /*0004*/ 	.word	0x00000082


	//----- nvinfo : EIATTR_KPARAM_INFO
	.align		4
.L_7:
        /*0008*/ 	.byte	0x04, 0x17
        /*000a*/ 	.short	(.L_9 - .L_8)
.L_8:
        /*000c*/ 	.word	0x00000000
        /*0010*/ 	.short	0x0005
        /*0012*/ 	.short	0x0024
        /*0014*/ 	.byte	0x00, 0xf0, 0x11, 0x00


	//----- nvinfo : EIATTR_KPARAM_INFO
	.align		4
.L_9:
        /*0018*/ 	.byte	0x04, 0x17
        /*001a*/ 	.short	(.L_11 - .L_10)
.L_10:
        /*001c*/ 	.word	0x00000000
        /*0020*/ 	.short	0x0004
        /*0022*/ 	.short	0x0020
        /*0024*/ 	.byte	0x00, 0xf0, 0x11, 0x00


	//----- nvinfo : EIATTR_KPARAM_INFO
	.align		4
.L_11:
        /*0028*/ 	.byte	0x04, 0x17
        /*002a*/ 	.short	(.L_13 - .L_12)
.L_12:
        /*002c*/ 	.word	0x00000000
        /*0030*/ 	.short	0x0003
        /*0032*/ 	.short	0x0018
        /*0034*/ 	.byte	0x00, 0xf5, 0x21, 0x00


	//----- nvinfo : EIATTR_KPARAM_INFO
	.align		4
.L_13:
        /*0038*/ 	.byte	0x04, 0x17
        /*003a*/ 	.short	(.L_15 - .L_14)
.L_14:
        /*003c*/ 	.word	0x00000000
        /*0040*/ 	.short	0x0002
        /*0042*/ 	.short	0x0010
        /*0044*/ 	.byte	0x00, 0xf5, 0x21, 0x00


	//----- nvinfo : EIATTR_KPARAM_INFO
	.align		4
.L_15:
        /*0048*/ 	.byte	0x04, 0x17
        /*004a*/ 	.short	(.L_17 - .L_16)
.L_16:
        /*004c*/ 	.word	0x00000000
        /*0050*/ 	.short	0x0001
        /*0052*/ 	.short	0x0008
        /*0054*/ 	.byte	0x00, 0xf5, 0x21, 0x00


	//----- nvinfo : EIATTR_KPARAM_INFO
	.align		4
.L_17:
        /*0058*/ 	.byte	0x04, 0x17
        /*005a*/ 	.short	(.L_19 - .L_18)
.L_18:
        /*005c*/ 	.word	0x00000000
        /*0060*/ 	.short	0x0000
        /*0062*/ 	.short	0x0000
        /*0064*/ 	.byte	0x00, 0xf5, 0x21, 0x00


	//----- nvinfo : EIATTR_SPARSE_MMA_MASK
	.align		4
.L_19:
        /*0068*/ 	.byte	0x03, 0x50
        /*006a*/ 	.short	0x0000


	//----- nvinfo : EIATTR_MAXREG_COUNT
	.align		4
        /*006c*/ 	.byte	0x03, 0x1b
        /*006e*/ 	.short	0x00ff


	//----- nvinfo : EIATTR_NUM_BARRIERS
	.align		4
        /*0070*/ 	.byte	0x02, 0x4c
        /*0072*/ 	.byte	0x01
	.zero		1


	//----- nvinfo : EIATTR_MERCURY_ISA_VERSION
	.align		4
        /*0074*/ 	.byte	0x03, 0x5f
        /*0076*/ 	.short	0x0101


	//----- nvinfo : EIATTR_UNUSED_LOAD_BYTE_OFFSET
	.align		4
        /*0078*/ 	.byte	0x04, 0x44
        /*007a*/ 	.short	(.L_21 - .L_20)


	//   ....[0]....
.L_20:
        /*007c*/ 	.word	0x00000650
        /*0080*/ 	.word	0x00000fff


	//----- nvinfo : EIATTR_VRC_CTA_INIT_COUNT
	.align		4
.L_21:
        /*0084*/ 	.byte	0x02, 0x4a
	.zero		1
	.zero		1


	//----- nvinfo : EIATTR_EXIT_INSTR_OFFSETS
	.align		4
        /*0088*/ 	.byte	0x04, 0x1c
        /*008a*/ 	.short	(.L_23 - .L_22)


	//   ....[0]....
.L_22:
        /*008c*/ 	.word	0x00000050


	//   ....[1]....
        /*0090*/ 	.word	0x000008b0


	//----- nvinfo : EIATTR_CRS_STACK_SIZE
	.align		4
.L_23:
        /*0094*/ 	.byte	0x04, 0x1e
        /*0096*/ 	.short	(.L_25 - .L_24)
.L_24:
        /*0098*/ 	.word	0x00000000


	//----- nvinfo : EIATTR_CBANK_PARAM_SIZE
	.align		4
.L_25:
        /*009c*/ 	.byte	0x03, 0x19
        /*009e*/ 	.short	0x0028


	//----- nvinfo : EIATTR_PARAM_CBANK
	.align		4
        /*00a0*/ 	.byte	0x04, 0x0a
        /*00a2*/ 	.short	(.L_27 - .L_26)
	.align		4
.L_26:
        /*00a4*/ 	.word	index@(.nv.constant0._Z13adaptN_kernelPfS_S_S_ii)
        /*00a8*/ 	.short	0x0380
        /*00aa*/ 	.short	0x0028


	//----- nvinfo : EIATTR_SW_WAR
	.align		4
.L_27:
        /*00ac*/ 	.byte	0x04, 0x36
        /*00ae*/ 	.short	(.L_29 - .L_28)
.L_28:
        /*00b0*/ 	.word	0x00000008
.L_29:


//--------------------- .nv.callgraph             --------------------------
	.section	.nv.callgraph,"",@"SHT_CUDA_CALLGRAPH"
	.align	4
	.sectionentsize	8
	.align		4
        /*0000*/ 	.word	0x00000000
	.align		4
        /*0004*/ 	.word	0xffffffff
	.align		4
        /*0008*/ 	.word	0x00000000
	.align		4
        /*000c*/ 	.word	0xfffffffe
	.align		4
        /*0010*/ 	.word	0x00000000
	.align		4
        /*0014*/ 	.word	0xfffffffd
	.align		4
        /*0018*/ 	.word	0x00000000
	.align		4
        /*001c*/ 	.word	0xfffffffc


//--------------------- .text._Z13adaptN_kernelPfS_S_S_ii --------------------------
	.section	.text._Z13adaptN_kernelPfS_S_S_ii,"ax",@progbits
	.align	128
        .global         _Z13adaptN_kernelPfS_S_S_ii
        .type           _Z13adaptN_kernelPfS_S_S_ii,@function
        .size           _Z13adaptN_kernelPfS_S_S_ii,(.L_x_9 - _Z13adaptN_kernelPfS_S_S_ii)
        .other          _Z13adaptN_kernelPfS_S_S_ii,@"STO_CUDA_ENTRY STV_DEFAULT"
_Z13adaptN_kernelPfS_S_S_ii:
.text._Z13adaptN_kernelPfS_S_S_ii:
[----:B------:R-:W-:Y:S01]  /*0000*/  LDC R1, c[0x0][0x37c] ;  /* 0x0000df00ff017b82 */ /* 0x000fe20000000800 */
[----:B------:R-:W0:Y:S07]  /*0010*/  S2R R0, SR_TID.X ;  /* 0x0000000000007919 */ /* 0x000e2e0000002100 */
[----:B------:R-:W1:Y:S02]  /*0020*/  LDC R2, c[0x0][0x3a4] ;  /* 0x0000e900ff027b82 */ /* 0x000e640000000800 */
[----:B-1----:R-:W-:-:S04]  /*0030*/  ISETP.GE.AND P0, PT, R2, 0x1, PT ;  /* 0x000000010200780c */ /* 0x002fc80003f06270 */
[----:B0-----:R-:W-:-:S13]  /*0040*/  ISETP.GT.U32.OR P0, PT, R0, 0x3f, !P0 ;  /* 0x0000003f0000780c */ /* 0x001fda0004704470 */
[----:B------:R-:W-:Y:S05]  /*0050*/  @P0 EXIT ;  /* 0x000000000000094d */ /* 0x000fea0003800000 */
[----:B------:R-:W0:Y:S01]  /*0060*/  LDC R16, c[0x0][0x3a0] ;  /* 0x0000e800ff107b82 */ /* 0x000e220000000800 */
[----:B------:R-:W-:Y:S01]  /*0070*/  UMOV UR4, 0x400 ;  /* 0x0000040000047882 */ /* 0x000fe20000000000 */
[----:B------:R-:W1:Y:S06]  /*0080*/  LDCU.64 UR8, c[0x0][0x358] ;  /* 0x00006b00ff0877ac */ /* 0x000e6c0008000a00 */
[----:B------:R-:W2:Y:S08]  /*0090*/  S2UR UR5, SR_CgaCtaId ;  /* 0x00000000000579c3 */ /* 0x000eb00000008800 */
[----:B------:R-:W3:Y:S01]  /*00a0*/  LDC.64 R26, c[0x0][0x390] ;  /* 0x0000e400ff1a7b82 */ /* 0x000ee20000000a00 */
[----:B0-----:R-:W-:-:S02]  /*00b0*/  LOP3.LUT R19, R16, 0xf, RZ, 0xc0, !PT ;  /* 0x0000000f10137812 */ /* 0x001fc400078ec0ff */
[----:B------:R-:W-:Y:S02]  /*00c0*/  LOP3.LUT R18, R16, 0x7, RZ, 0xc0, !PT ;  /* 0x0000000710127812 */ /* 0x000fe400078ec0ff */
[----:B------:R-:W-:Y:S02]  /*00d0*/  IADD3 R2, PT, PT, R19, -0x1, RZ ;  /* 0xffffffff13027810 */ /* 0x000fe40007ffe0ff */
[----:B------:R-:W-:Y:S01]  /*00e0*/  IADD3 R3, PT, PT, R18, -0x1, RZ ;  /* 0xffffffff12037810 */ /* 0x000fe20007ffe0ff */
[----:B--2---:R-:W-:Y:S01]  /*00f0*/  ULEA UR4, UR5, UR4, 0x18 ;  /* 0x0000000405047291 */ /* 0x004fe2000f8ec0ff */
[----:B------:R-:W-:Y:S02]  /*0100*/  ISETP.GE.U32.AND P0, PT, R2, 0x7, PT ;  /* 0x000000070200780c */ /* 0x000fe40003f06070 */
[C---:B------:R-:W-:Y:S02]  /*0110*/  LOP3.LUT R2, R16.reuse, 0x7ffffff0, RZ, 0xc0, !PT ;  /* 0x7ffffff010027812 */ /* 0x040fe400078ec0ff */
[----:B------:R-:W-:Y:S01]  /*0120*/  ISETP.GE.U32.AND P1, PT, R3, 0x3, PT ;  /* 0x000000030300780c */ /* 0x000fe20003f26070 */
[----:B------:R-:W-:Y:S01]  /*0130*/  HFMA2 R3, -RZ, RZ, 0, 0 ;  /* 0x00000000ff037431 */ /* 0x000fe200000001ff */
[----:B------:R-:W-:Y:S01]  /*0140*/  LOP3.LUT R16, R16, 0x3, RZ, 0xc0, !PT ;  /* 0x0000000310107812 */ /* 0x000fe200078ec0ff */
[C---:B---3--:R-:W-:Y:S01]  /*0150*/  IMAD.WIDE.U32 R26, R0.reuse, 0x4, R26 ;  /* 0x00000004001a7825 */ /* 0x048fe200078e001a */
[----:B------:R-:W-:-:S02]  /*0160*/  LEA R20, R0, UR4, 0x2 ;  /* 0x0000000400147c11 */ /* 0x000fc4000f8e10ff */
[----:B-1----:R-:W-:-:S07]  /*0170*/  IADD3 R17, PT, PT, -R2, RZ, RZ ;  /* 0x000000ff02117210 */ /* 0x002fce0007ffe1ff */
.L_x_7:
[----:B0-----:R-:W0:Y:S08]  /*0180*/  LDC.64 R22, c[0x0][0x380] ;  /* 0x0000e000ff167b82 */ /* 0x001e300000000a00 */
[----:B------:R-:W-:Y:S01]  /*0190*/  BAR.SYNC.DEFER_BLOCKING 0x0 ;  /* 0x0000000000007b1d */ /* 0x000fe20000010000 */
[----:B------:R-:W-:-:S05]  /*01a0*/  IADD3 R5, PT, PT, R0, R3, RZ ;  /* 0x0000000300057210 */ /* 0x000fca0007ffe0ff */
[----:B0-----:R-:W-:Y:S01]  /*01b0*/  IMAD.WIDE.U32 R22, R5, 0x4, R22 ;  /* 0x0000000405167825 */ /* 0x001fe200078e0016 */
[----:B------:R-:W2:Y:S04]  /*01c0*/  LDG.E R4, desc[UR8][R26.64] ;  /* 0x000000081a047981 */ /* 0x000ea8000c1e1900 */
[----:B------:R-:W2:Y:S01]  /*01d0*/  LDG.E R5, desc[UR8][R22.64] ;  /* 0x0000000816057981 */ /* 0x000ea2000c1e1900 */
[----:B------:R-:W-:Y:S01]  /*01e0*/  ISETP.NE.AND P2, PT, R0, RZ, PT ;  /* 0x000000ff0000720c */ /* 0x000fe20003f45270 */
[----:B------:R-:W-:Y:S01]  /*01f0*/  BSSY.RECONVERGENT B0, `(.L_x_0) ;  /* 0x0000057000007945 */ /* 0x000fe20003800200 */
[----:B--2---:R-:W-:-:S05]  /*0200*/  FMUL R5, R4, R5 ;  /* 0x0000000504057220 */ /* 0x004fca0000400000 */
[----:B------:R0:W-:Y:S01]  /*0210*/  STS [R20], R5 ;  /* 0x0000000514007388 */ /* 0x0001e20000000800 */
[----:B------:R-:W-:Y:S06]  /*0220*/  BAR.SYNC.DEFER_BLOCKING 0x0 ;  /* 0x0000000000007b1d */ /* 0x000fec0000010000 */
[----:B------:R-:W-:Y:S05]  /*0230*/  @P2 BRA `(.L_x_1) ;  /* 0x0000000400482947 */ /* 0x000fea0003800000 */
[----:B------:R-:W1:Y:S01]  /*0240*/  LDCU UR5, c[0x0][0x3a0] ;  /* 0x00007400ff0577ac */ /* 0x000e620008000800 */
[----:B------:R-:W-:Y:S01]  /*0250*/  MOV R21, RZ ;  /* 0x000000ff00157202 */ /* 0x000fe20000000f00 */
[----:B-1----:R-:W-:-:S09]  /*0260*/  UISETP.GE.AND UP0, UPT, UR5, 0x1, UPT ;  /* 0x000000010500788c */ /* 0x002fd2000bf06270 */
[----:B------:R-:W-:Y:S05]  /*0270*/  BRA.U !UP0, `(.L_x_2) ;  /* 0x00000005080c7547 */ /* 0x000fea000b800000 */
[----:B------:R-:W-:Y:S01]  /*0280*/  UISETP.GE.U32.AND UP0, UPT, UR5, 0x10, UPT ;  /* 0x000000100500788c */ /* 0x000fe2000bf06070 */
[----:B------:R-:W-:Y:S01]  /*0290*/  HFMA2 R21, -RZ, RZ, 0, 0 ;  /* 0x00000000ff157431 */ /* 0x000fe200000001ff */
[----:B------:R-:W-:-:S07]  /*02a0*/  MOV R12, RZ ;  /* 0x000000ff000c7202 */ /* 0x000fce0000000f00 */
[----:B------:R-:W-:Y:S05]  /*02b0*/  BRA.U !UP0, `(.L_x_3) ;  /* 0x0000000108707547 */ /* 0x000fea000b800000 */
[----:B------:R-:W-:Y:S01]  /*02c0*/  MOV R21, RZ ;  /* 0x000000ff00157202 */ /* 0x000fe20000000f00 */
[----:B------:R-:W-:Y:S01]  /*02d0*/  UIADD3 UR5, UPT, UPT, UR4, 0x20, URZ ;  /* 0x0000002004057890 */ /* 0x000fe2000fffe0ff */
[----:B------:R-:W-:-:S11]  /*02e0*/  MOV R24, R17 ;  /* 0x0000001100187202 */ /* 0x000fd60000000f00 */
.L_x_4:
[----:B------:R-:W1:Y:S01]  /*02f0*/  LDS.128 R12, [UR5+-0x20] ;  /* 0xffffe005ff0c7984 */ /* 0x000e620008000c00 */
[----:B------:R-:W-:-:S03]  /*0300*/  IADD3 R24, PT, PT, R24, 0x10, RZ ;  /* 0x0000001018187810 */ /* 0x000fc60007ffe0ff */
[----:B------:R-:W2:Y:S01]  /*0310*/  LDS.128 R8, [UR5+-0x10] ;  /* 0xfffff005ff087984 */ /* 0x000ea20008000c00 */
[----:B------:R-:W-:-:S03]  /*0320*/  ISETP.NE.AND P2, PT, R24, RZ, PT ;  /* 0x000000ff1800720c */ /* 0x000fc60003f45270 */
[----:B0-----:R-:W0:Y:S01]  /*0330*/  LDS.128 R4, [UR5] ;  /* 0x00000005ff047984 */ /* 0x001e220008000c00 */
[----:B-1----:R-:W-:-:S04]  /*0340*/  FADD R12, R12, R21 ;  /* 0x000000150c0c7221 */ /* 0x002fc80000000000 */
[----:B------:R-:W-:-:S04]  /*0350*/  FADD R13, R12, R13 ;  /* 0x0000000d0c0d7221 */ /* 0x000fc80000000000 */
[----:B------:R-:W-:-:S04]  /*0360*/  FADD R14, R13, R14 ;  /* 0x0000000e0d0e7221 */ /* 0x000fc80000000000 */
[----:B------:R-:W-:Y:S02]  /*0370*/  FADD R21, R14, R15 ;  /* 0x0000000f0e157221 */ /* 0x000fe40000000000 */
[----:B------:R-:W1:Y:S01]  /*0380*/  LDS.128 R12, [UR5+0x10] ;  /* 0x00001005ff0c7984 */ /* 0x000e620008000c00 */
[----:B------:R-:W-:Y:S01]  /*0390*/  UIADD3 UR5, UPT, UPT, UR5, 0x40, URZ ;  /* 0x0000004005057890 */ /* 0x000fe2000fffe0ff */
[----:B--2---:R-:W-:-:S04]  /*03a0*/  FADD R8, R21, R8 ;  /* 0x0000000815087221 */ /* 0x004fc80000000000 */
[----:B------:R-:W-:-:S04]  /*03b0*/  FADD R9, R8, R9 ;  /* 0x0000000908097221 */ /* 0x000fc80000000000 */
[----:B------:R-:W-:-:S04]  /*03c0*/  FADD R10, R9, R10 ;  /* 0x0000000a090a7221 */ /* 0x000fc80000000000 */
[----:B------:R-:W-:-:S04]  /*03d0*/  FADD R11, R10, R11 ;  /* 0x0000000b0a0b7221 */ /* 0x000fc80000000000 */
[----:B0-----:R-:W-:-:S04]  /*03e0*/  FADD R4, R11, R4 ;  /* 0x000000040b047221 */ /* 0x001fc80000000000 */
[----:B------:R-:W-:-:S04]  /*03f0*/  FADD R5, R4, R5 ;  /* 0x0000000504057221 */ /* 0x000fc80000000000 */
[----:B------:R-:W-:-:S04]  /*0400*/  FADD R6, R5, R6 ;  /* 0x0000000605067221 */ /* 0x000fc80000000000 */
[----:B------:R-:W-:-:S04]  /*0410*/  FADD R7, R6, R7 ;  /* 0x0000000706077221 */ /* 0x000fc80000000000 */
[----:B-1----:R-:W-:-:S04]  /*0420*/  FADD R12, R7, R12 ;  /* 0x0000000c070c7221 */ /* 0x002fc80000000000 */
[----:B------:R-:W-:-:S04]  /*0430*/  FADD R13, R12, R13 ;  /* 0x0000000d0c0d7221 */ /* 0x000fc80000000000 */
[----:B------:R-:W-:-:S04]  /*0440*/  FADD R14, R13, R14 ;  /* 0x0000000e0d0e7221 */ /* 0x000fc80000000000 */
[----:B------:R-:W-:Y:S01]  /*0450*/  FADD R21, R14, R15 ;  /* 0x0000000f0e157221 */ /* 0x000fe20000000000 */
[----:B------:R-:W-:Y:S06]  /*0460*/  @P2 BRA `(.L_x_4) ;  /* 0xfffffffc00a02947 */ /* 0x000fec000383ffff */
[----:B------:R-:W-:-:S07]  /*0470*/  MOV R12, R2 ;  /* 0x00000002000c7202 */ /* 0x000fce0000000f00 */
.L_x_3:
[----:B------:R-:W-:-:S13]  /*0480*/  ISETP.NE.AND P2, PT, R19, RZ, PT ;  /* 0x000000ff1300720c */ /* 0x000fda0003f45270 */
[----:B------:R-:W-:Y:S05]  /*0490*/  @!P2 BRA `(.L_x_2) ;  /* 0x000000000084a947 */ /* 0x000fea0003800000 */
[----:B------:R-:W-:Y:S01]  /*04a0*/  ISETP.NE.AND P2, PT, R18, RZ, PT ;  /* 0x000000ff1200720c */ /* 0x000fe20003f45270 */
[----:B------:R-:W-:-:S12]  /*04b0*/  @!P0 BRA `(.L_x_5) ;  /* 0x0000000000308947 */ /* 0x000fd80003800000 */
[C---:B------:R-:W-:Y:S02]  /*04c0*/  LEA R13, R12.reuse, UR4, 0x2 ;  /* 0x000000040c0d7c11 */ /* 0x040fe4000f8e10ff */
[----:B------:R-:W-:-:S03]  /*04d0*/  IADD3 R12, PT, PT, R12, 0x8, RZ ;  /* 0x000000080c0c7810 */ /* 0x000fc60007ffe0ff */
[----:B0-----:R-:W0:Y:S04]  /*04e0*/  LDS.128 R4, [R13] ;  /* 0x000000000d047984 */ /* 0x001e280000000c00 */
[----:B------:R-:W1:Y:S01]  /*04f0*/  LDS.128 R8, [R13+0x10] ;  /* 0x000010000d087984 */ /* 0x000e620000000c00 */
[----:B0-----:R-:W-:-:S04]  /*0500*/  FADD R4, R21, R4 ;  /* 0x0000000415047221 */ /* 0x001fc80000000000 */
[----:B------:R-:W-:-:S04]  /*0510*/  FADD R5, R4, R5 ;  /* 0x0000000504057221 */ /* 0x000fc80000000000 */
[----:B------:R-:W-:-:S04]  /*0520*/  FADD R6, R5, R6 ;  /* 0x0000000605067221 */ /* 0x000fc80000000000 */
[----:B------:R-:W-:-:S04]  /*0530*/  FADD R7, R6, R7 ;  /* 0x0000000706077221 */ /* 0x000fc80000000000 */
[----:B-1----:R-:W-:-:S04]  /*0540*/  FADD R8, R7, R8 ;  /* 0x0000000807087221 */ /* 0x002fc80000000000 */
[----:B------:R-:W-:-:S04]  /*0550*/  FADD R9, R8, R9 ;  /* 0x0000000908097221 */ /* 0x000fc80000000000 */
[----:B------:R-:W-:-:S04]  /*0560*/  FADD R10, R9, R10 ;  /* 0x0000000a090a7221 */ /* 0x000fc80000000000 */
[----:B------:R-:W-:-:S07]  /*0570*/  FADD R21, R10, R11 ;  /* 0x0000000b0a157221 */ /* 0x000fce0000000000 */
.L_x_5:
[----:B------:R-:W-:Y:S05]  /*0580*/  @!P2 BRA `(.L_x_2) ;  /* 0x000000000048a947 */ /* 0x000fea0003800000 */
[----:B------:R-:W-:Y:S01]  /*0590*/  ISETP.NE.AND P2, PT, R16, RZ, PT ;  /* 0x000000ff1000720c */ /* 0x000fe20003f45270 */
[----:B------:R-:W-:-:S12]  /*05a0*/  @!P1 BRA `(.L_x_6) ;  /* 0x00000000001c9947 */ /* 0x000fd80003800000 */
[C---:B------:R-:W-:Y:S02]  /*05b0*/  LEA R4, R12.reuse, UR4, 0x2 ;  /* 0x000000040c047c11 */ /* 0x040fe4000f8e10ff */
[----:B------:R-:W-:-:S04]  /*05c0*/  IADD3 R12, PT, PT, R12, 0x4, RZ ;  /* 0x000000040c0c7810 */ /* 0x000fc80007ffe0ff */
[----:B0-----:R-:W0:Y:S02]  /*05d0*/  LDS.128 R4, [R4] ;  /* 0x0000000004047984 */ /* 0x001e240000000c00 */
[----:B0-----:R-:W-:-:S04]  /*05e0*/  FADD R8, R21, R4 ;  /* 0x0000000415087221 */ /* 0x001fc80000000000 */
[----:B------:R-:W-:-:S04]  /*05f0*/  FADD R5, R8, R5 ;  /* 0x0000000508057221 */ /* 0x000fc80000000000 */
[----:B------:R-:W-:-:S04]  /*0600*/  FADD R6, R5, R6 ;  /* 0x0000000605067221 */ /* 0x000fc80000000000 */
[----:B------:R-:W-:-:S07]  /*0610*/  FADD R21, R6, R7 ;  /* 0x0000000706157221 */ /* 0x000fce0000000000 */
.L_x_6:
[----:B------:R-:W-:Y:S05]  /*0620*/  @!P2 BRA `(.L_x_2) ;  /* 0x000000000020a947 */ /* 0x000fea0003800000 */
[----:B------:R-:W-:Y:S02]  /*0630*/  LEA R4, R12, UR4, 0x2 ;  /* 0x000000040c047c11 */ /* 0x000fe4000f8e10ff */
[----:B------:R-:W-:-:S04]  /*0640*/  ISETP.NE.AND P2, PT, R16, 0x1, PT ;  /* 0x000000011000780c */ /* 0x000fc80003f45270 */
[----:B0-----:R-:W0:Y:S02]  /*0650*/  LDS.128 R4, [R4] ;  /* 0x0000000004047984 */ /* 0x001e240000000c00 */
[----:B0-----:R-:W-:-:S07]  /*0660*/  FADD R21, R21, R4 ;  /* 0x0000000415157221 */ /* 0x001fce0000000000 */
[----:B------:R-:W-:Y:S05]  /*0670*/  @!P2 BRA `(.L_x_2) ;  /* 0x00000000000ca947 */ /* 0x000fea0003800000 */
[----:B------:R-:W-:Y:S01]  /*0680*/  ISETP.NE.AND P2, PT, R16, 0x2, PT ;  /* 0x000000021000780c */ /* 0x000fe20003f45270 */
[----:B------:R-:W-:-:S12]  /*0690*/  FADD R21, R21, R5 ;  /* 0x0000000515157221 */ /* 0x000fd80000000000 */
[----:B------:R-:W-:-:S07]  /*06a0*/  @P2 FADD R21, R21, R6 ;  /* 0x0000000615152221 */ /* 0x000fce0000000000 */
.L_x_2:
[----:B0-----:R-:W0:Y:S08]  /*06b0*/  LDC.64 R4, c[0x0][0x398] ;  /* 0x0000e600ff047b82 */ /* 0x001e300000000a00 */
[----:B------:R-:W1:Y:S08]  /*06c0*/  S2UR UR6, SR_CgaCtaId ;  /* 0x00000000000679c3 */ /* 0x000e700000008800 */
[----:B------:R-:W2:Y:S01]  /*06d0*/  LDC.64 R6, c[0x0][0x388] ;  /* 0x0000e200ff067b82 */ /* 0x000ea20000000a00 */
[----:B0-----:R-:W-:-:S06]  /*06e0*/  IMAD.WIDE.U32 R4, R3, 0x4, R4 ;  /* 0x0000000403047825 */ /* 0x001fcc00078e0004 */
[----:B------:R-:W3:Y:S01]  /*06f0*/  LDG.E R4, desc[UR8][R4.64] ;  /* 0x0000000804047981 */ /* 0x000ee2000c1e1900 */
[----:B------:R-:W-:Y:S02]  /*0700*/  UMOV UR5, 0x400 ;  /* 0x0000040000057882 */ /* 0x000fe40000000000 */
[----:B-1----:R-:W-:Y:S01]  /*0710*/  ULEA UR5, UR6, UR5, 0x18 ;  /* 0x0000000506057291 */ /* 0x002fe2000f8ec0ff */
[----:B--2---:R-:W-:-:S05]  /*0720*/  IMAD.WIDE.U32 R6, R3, 0x4, R6 ;  /* 0x0000000403067825 */ /* 0x004fca00078e0006 */
[----:B------:R1:W-:Y:S01]  /*0730*/  STG.E desc[UR8][R6.64], R21 ;  /* 0x0000001506007986 */ /* 0x0003e2000c101908 */
[----:B---3--:R-:W-:-:S05]  /*0740*/  FADD R8, -R4, R21 ;  /* 0x0000001504087221 */ /* 0x008fca0000000100 */
[----:B------:R1:W-:Y:S02]  /*0750*/  STS [UR5+0x1000], R8 ;  /* 0x00100008ff007988 */ /* 0x0003e40008000805 */
.L_x_1:
[----:B------:R-:W-:Y:S05]  /*0760*/  BSYNC.RECONVERGENT B0 ;  /* 0x0000000000007941 */ /* 0x000fea0003800200 */
.L_x_0:
[----:B------:R-:W-:Y:S06]  /*0770*/  BAR.SYNC.DEFER_BLOCKING 0x0 ;  /* 0x0000000000007b1d */ /* 0x000fec0000010000 */
[----:B------:R-:W2:Y:S04]  /*0780*/  LDG.E R22, desc[UR8][R22.64] ;  /* 0x0000000816167981 */ /* 0x000ea8000c1e1900 */
[----:B------:R-:W0:Y:S01]  /*0790*/  LDG.E R10, desc[UR8][R26.64] ;  /* 0x000000081a0a7981 */ /* 0x000e22000c1e1900 */
[----:B------:R-:W3:Y:S01]  /*07a0*/  S2UR UR5, SR_CgaCtaId ;  /* 0x00000000000579c3 */ /* 0x000ee20000008800 */
[----:B------:R-:W-:Y:S01]  /*07b0*/  UMOV UR4, 0x400 ;  /* 0x0000040000047882 */ /* 0x000fe20000000000 */
[----:B------:R-:W-:Y:S01]  /*07c0*/  UMOV UR6, 0xeb1c432d ;  /* 0xeb1c432d00067882 */ /* 0x000fe20000000000 */
[----:B------:R-:W-:Y:S01]  /*07d0*/  UMOV UR7, 0x3f0a36e2 ;  /* 0x3f0a36e200077882 */ /* 0x000fe20000000000 */
[----:B------:R-:W-:Y:S01]  /*07e0*/  IADD3 R3, PT, PT, R3, 0x1, RZ ;  /* 0x0000000103037810 */ /* 0x000fe20007ffe0ff */
[----:B---3--:R-:W-:Y:S01]  /*07f0*/  ULEA UR4, UR5, UR4, 0x18 ;  /* 0x0000000405047291 */ /* 0x008fe2000f8ec0ff */
[----:B------:R-:W3:Y:S08]  /*0800*/  LDCU UR5, c[0x0][0x3a4] ;  /* 0x00007480ff0577ac */ /* 0x000ef00008000800 */
[----:B-1----:R-:W1:Y:S01]  /*0810*/  LDS R8, [UR4+0x1000] ;  /* 0x00100004ff087984 */ /* 0x002e620008000800 */
[----:B---3--:R-:W-:Y:S01]  /*0820*/  ISETP.NE.AND P2, PT, R3, UR5, PT ;  /* 0x0000000503007c0c */ /* 0x008fe2000bf45270 */
[----:B-1----:R-:W-:Y:S08]  /*0830*/  F2F.F64.F32 R8, R8 ;  /* 0x0000000800087310 */ /* 0x002ff00000201800 */
[----:B--2---:R-:W1:Y:S08]  /*0840*/  F2F.F64.F32 R6, R22 ;  /* 0x0000001600067310 */ /* 0x004e700000201800 */
[----:B0-----:R-:W0:Y:S01]  /*0850*/  F2F.F64.F32 R4, R10 ;  /* 0x0000000a00047310 */ /* 0x001e220000201800 */
[----:B-1----:R-:W-:-:S08]  /*0860*/  DMUL R6, R6, -UR6 ;  /* 0x8000000606067c28 */ /* 0x002fd00008000000 */
[----:B0-----:R-:W-:-:S10]  /*0870*/  DFMA R4, R6, R8, R4 ;  /* 0x000000080604722b */ /* 0x001fd40000000004 */
[----:B------:R-:W0:Y:S02]  /*0880*/  F2F.F32.F64 R5, R4 ;  /* 0x0000000400057310 */ /* 0x000e240000301000 */
[----:B0-----:R0:W-:Y:S01]  /*0890*/  STG.E desc[UR8][R26.64], R5 ;  /* 0x000000051a007986 */ /* 0x0011e2000c101908 */
[----:B------:R-:W-:Y:S05]  /*08a0*/  @P2 BRA `(.L_x_7) ;  /* 0xfffffff800342947 */ /* 0x000fea000383ffff */
[----:B------:R-:W-:Y:S05]  /*08b0*/  EXIT ;  /* 0x000000000000794d */ /* 0x000fea0003800000 */
.L_x_8:
[----:B------:R-:W-:-:S00]  /*08c0*/  BRA `(.L_x_8) ;  /* 0xfffffffc00fc7947 */ /* 0x000fc0000383ffff */
[----:B------:R-:W-:-:S00]  /*08d0*/  NOP ;  /* 0x0000000000007918 */ /* 0x000fc00000000000 */
        /* <DEDUP_REMOVED lines=10> */
.L_x_9:


//--------------------- .nv.shared._Z13adaptN_kernelPfS_S_S_ii --------------------------
	.section	.nv.shared._Z13adaptN_kernelPfS_S_S_ii,"aw",@nobits
	.sectionflags	@""
	.align	4
.nv.shared._Z13adaptN_kernelPfS_S_S_ii:
	.zero		5124


//--------------------- .nv.shared.reserved.0     --------------------------
	.section	.nv.shared.reserved.0,"aw",@nobits
	.weak		__nv_reservedSMEM_offset_0_alias
	.size		__nv_reservedSMEM_offset_0_alias, 0, 64
	.other		__nv_reservedSMEM_offset_0_alias,@"STO_CUDA_RESERVED_SHARED STV_DEFAULT"
__nv_reservedSMEM_offset_0_alias:
	.zero		0
	.zero		64


//--------------------- .nv.constant0._Z13adaptN_kernelPfS_S_S_ii --------------------------
	.section	.nv.constant0._Z13adaptN_kernelPfS_S_S_ii,"a",@progbits
	.sectionflags	@""
	.align	4
.nv.constant0._Z13adaptN_kernelPfS_S_S_ii:
	.zero		936


//--------------------- SYMBOLS --------------------------

	.type		.nv.reservedSmem.offset0,@object
	.size		.nv.reservedSmem.offset0,0x4
	.type		.nv.reservedSmem.cap,@object
	.size		.nv.reservedSmem.cap,0x4
